//
// Generated by NVIDIA NVVM Compiler
//
// Compiler Build ID: CL-36424714
// Cuda compilation tools, release 13.0, V13.0.88
// Based on NVVM 20.0.0
//

.version 9.0
.target sm_100
.address_size 64

	// .globl	_Z12square_arrayPfi

.visible .entry _Z12square_arrayPfi(
	.param .u64 .ptr .align 1 _Z12square_arrayPfi_param_0,
	.param .u32 _Z12square_arrayPfi_param_1
)
{
	.reg .pred 	%p<2>;
	.reg .b32 	%r<6>;
	.reg .b32 	%f<3>;
	.reg .b64 	%rd<5>;

	ld.param.u64 	%rd1, [_Z12square_arrayPfi_param_0];
	ld.param.u32 	%r2, [_Z12square_arrayPfi_param_1];
	mov.u32 	%r3, %tid.x;
	mov.u32 	%r4, %ntid.x;
	mov.u32 	%r5, %ctaid.x;
	mad.lo.s32 	%r1, %r4, %r5, %r3;
	setp.ge.s32 	%p1, %r1, %r2;
	@%p1 bra 	$L__BB0_2;
	cvta.to.global.u64 	%rd2, %rd1;
	mul.wide.s32 	%rd3, %r1, 4;
	add.s64 	%rd4, %rd2, %rd3;
	ld.global.f32 	%f1, [%rd4];
	mul.f32 	%f2, %f1, %f1;
	st.global.f32 	[%rd4], %f2;
$L__BB0_2:
	ret;

}


// ===== COMPILED SASS (sm_100) =====

	.target	sm_100

	.elftype	@"ET_EXEC"


//--------------------- .note.nv.tkinfo           --------------------------
	.section	.note.nv.tkinfo,"",@"SHT_NOTE"
	.sectionflags	@"SHF_NOTE_NV_TKINFO"
	.tkinfo
        /*0018*/ 	.word	0x00000002
        /*0030*/ 	.string	""
        /*0030*/ 	.string	"ptxas"
        /*0030*/ 	.string	"Cuda compilation tools, release 13.0, V13.0.88"
        /*0030*/ 	.string	"Build cuda_13.0.r13.0/compiler.36424714_0"
        /*0030*/ 	.string	"-arch sm_100 -m 64 "



//--------------------- .note.nv.cuinfo           --------------------------
	.section	.note.nv.cuinfo,"",@"SHT_NOTE"
	.sectionflags	@"SHF_NOTE_NV_CUINFO"
        /*0018*/ 	.short	0x0002
        /*001a*/ 	.short	0x0064
        /*001c*/ 	.short	0x0082
	.zero		2


//--------------------- .nv.info                  --------------------------
	.section	.nv.info,"",@"SHT_CUDA_INFO"
	.align	4


	//----- nvinfo : EIATTR_REGCOUNT
	.align		4
        /*0000*/ 	.byte	0x04, 0x2f
        /*0002*/ 	.short	(.L_1 - .L_0)
	.align		4
.L_0:
        /*0004*/ 	.word	index@(_Z12square_arrayPfi)
        /*0008*/ 	.word	0x00000008


	//----- nvinfo : EIATTR_FRAME_SIZE
	.align		4
.L_1:
        /*000c*/ 	.byte	0x04, 0x11
        /*000e*/ 	.short	(.L_3 - .L_2)
	.align		4
.L_2:
        /*0010*/ 	.word	index@(_Z12square_arrayPfi)
        /*0014*/ 	.word	0x00000000


	//----- nvinfo : EIATTR_MIN_STACK_SIZE
	.align		4
.L_3:
        /*0018*/ 	.byte	0x04, 0x12
        /*001a*/ 	.short	(.L_5 - .L_4)
	.align		4
.L_4:
        /*001c*/ 	.word	index@(_Z12square_arrayPfi)
        /*0020*/ 	.word	0x00000000
.L_5:


//--------------------- .nv.compat                --------------------------
	.section	.nv.compat,"",@"SHT_CUDA_COMPAT_INFO"
	.align	4
        /*0000*/ 	.byte	0x02, 0x09, 0x00, 0x00, 0x02, 0x02, 0x01, 0x00, 0x02, 0x05, 0x05, 0x00, 0x03, 0x07, 0x01, 0x01
        /*0010*/ 	.byte	0x02, 0x03, 0x00, 0x00, 0x02, 0x06, 0x01, 0x00, 0x04, 0x0b, 0x08, 0x00, 0x09, 0x00, 0x00, 0x00
        /*0020*/ 	.byte	0x00, 0x00, 0x00, 0x00


//--------------------- .nv.info._Z12square_arrayPfi --------------------------
	.section	.nv.info._Z12square_arrayPfi,"",@"SHT_CUDA_INFO"
	.sectionflags	@""
	.align	4


	//----- nvinfo : EIATTR_CUDA_API_VERSION
	.align		4
        /*0000*/ 	.byte	0x04, 0x37
        /*0002*/ 	.short	(.L_7 - .L_6)
.L_6:
        /*0004*/ 	.word	0x00000082


	//----- nvinfo : EIATTR_KPARAM_INFO
	.align		4
.L_7:
        /*0008*/ 	.byte	0x04, 0x17
        /*000a*/ 	.short	(.L_9 - .L_8)
.L_8:
        /*000c*/ 	.word	0x00000000
        /*0010*/ 	.short	0x0001
        /*0012*/ 	.short	0x0008
        /*0014*/ 	.byte	0x00, 0xf0, 0x11, 0x00


	//----- nvinfo : EIATTR_KPARAM_INFO
	.align		4
.L_9:
        /*0018*/ 	.byte	0x04, 0x17
        /*001a*/ 	.short	(.L_11 - .L_10)
.L_10:
        /*001c*/ 	.word	0x00000000
        /*0020*/ 	.short	0x0000
        /*0022*/ 	.short	0x0000
        /*0024*/ 	.byte	0x00, 0xf5, 0x21, 0x00


	//----- nvinfo : EIATTR_SPARSE_MMA_MASK
	.align		4
.L_11:
        /*0028*/ 	.byte	0x03, 0x50
        /*002a*/ 	.short	0x0000


	//----- nvinfo : EIATTR_MAXREG_COUNT
	.align		4
        /*002c*/ 	.byte	0x03, 0x1b
        /*002e*/ 	.short	0x00ff


	//----- nvinfo : EIATTR_MERCURY_ISA_VERSION
	.align		4
        /*0030*/ 	.byte	0x03, 0x5f
        /*0032*/ 	.short	0x0101


	//----- nvinfo : EIATTR_VRC_CTA_INIT_COUNT
	.align		4
        /*0034*/ 	.byte	0x02, 0x4a
	.zero		1
	.zero		1


	//----- nvinfo : EIATTR_EXIT_INSTR_OFFSETS
	.align		4
        /*0038*/ 	.byte	0x04, 0x1c
        /*003a*/ 	.short	(.L_13 - .L_12)


	//   ....[0]....
.L_12:
        /*003c*/ 	.word	0x00000070


	//   ....[1]....
        /*0040*/ 	.word	0x000000e0


	//----- nvinfo : EIATTR_CBANK_PARAM_SIZE
	.align		4
.L_13:
        /*0044*/ 	.byte	0x03, 0x19
        /*0046*/ 	.short	0x000c


	//----- nvinfo : EIATTR_PARAM_CBANK
	.align		4
        /*0048*/ 	.byte	0x04, 0x0a
        /*004a*/ 	.short	(.L_15 - .L_14)
	.align		4
.L_14:
        /*004c*/ 	.word	index@(.nv.constant0._Z12square_arrayPfi)
        /*0050*/ 	.short	0x0380
        /*0052*/ 	.short	0x000c


	//----- nvinfo : EIATTR_SW_WAR
	.align		4
.L_15:
        /*0054*/ 	.byte	0x04, 0x36
        /*0056*/ 	.short	(.L_17 - .L_16)
.L_16:
        /*0058*/ 	.word	0x00000008
.L_17:


//--------------------- .nv.callgraph             --------------------------
	.section	.nv.callgraph,"",@"SHT_CUDA_CALLGRAPH"
	.align	4
	.sectionentsize	8
	.align		4
        /*0000*/ 	.word	0x00000000
	.align		4
        /*0004*/ 	.word	0xffffffff
	.align		4
        /*0008*/ 	.word	0x00000000
	.align		4
        /*000c*/ 	.word	0xfffffffe
	.align		4
        /*0010*/ 	.word	0x00000000
	.align		4
        /*0014*/ 	.word	0xfffffffd
	.align		4
        /*0018*/ 	.word	0x00000000
	.align		4
        /*001c*/ 	.word	0xfffffffc


//--------------------- .text._Z12square_arrayPfi --------------------------
	.section	.text._Z12square_arrayPfi,"ax",@progbits
	.align	128
        .global         _Z12square_arrayPfi
        .type           _Z12square_arrayPfi,@function
        .size           _Z12square_arrayPfi,(.L_x_1 - _Z12square_arrayPfi)
        .other          _Z12square_arrayPfi,@"STO_CUDA_ENTRY STV_DEFAULT"
_Z12square_arrayPfi:
.text._Z12square_arrayPfi:
[----:B------:R-:W-:Y:S01]  /*0000*/  LDC R1, c[0x0][0x37c] ;  /* 0x0000df00ff017b82 */ /* 0x000fe20000000800 */
[----:B------:R-:W0:Y:S01]  /*0010*/  S2R R5, SR_TID.X ;  /* 0x0000000000057919 */ /* 0x000e220000002100 */
[----:B------:R-:W0:Y:S01]  /*0020*/  LDCU UR4, c[0x0][0x360] ;  /* 0x00006c00ff0477ac */ /* 0x000e220008000800 */
[----:B------:R-:W0:Y:S01]  /*0030*/  S2R R0, SR_CTAID.X ;  /* 0x0000000000007919 */ /* 0x000e220000002500 */
[----:B------:R-:W1:Y:S01]  /*0040*/  LDCU UR5, c[0x0][0x388] ;  /* 0x00007100ff0577ac */ /* 0x000e620008000800 */
[----:B0-----:R-:W-:-:S05]  /*0050*/  IMAD R5, R0, UR4, R5 ;  /* 0x0000000400057c24 */ /* 0x001fca000f8e0205 */
[----:B-1----:R-:W-:-:S13]  /*0060*/  ISETP.GE.AND P0, PT, R5, UR5, PT ;  /* 0x0000000505007c0c */ /* 0x002fda000bf06270 */
[----:B------:R-:W-:Y:S05]  /*0070*/  @P0 EXIT ;  /* 0x000000000000094d */ /* 0x000fea0003800000 */
[----:B------:R-:W0:Y:S01]  /*0080*/  LDC.64 R2, c[0x0][0x380] ;  /* 0x0000e000ff027b82 */ /* 0x000e220000000a00 */
[----:B------:R-:W1:Y:S01]  /*0090*/  LDCU.64 UR4, c[0x0][0x358] ;  /* 0x00006b00ff0477ac */ /* 0x000e620008000a00 */
[----:B0-----:R-:W-:-:S05]  /*00a0*/  IMAD.WIDE R2, R5, 0x4, R2 ;  /* 0x0000000405027825 */ /* 0x001fca00078e0202 */
[----:B-1----:R-:W2:Y:S02]  /*00b0*/  LDG.E R0, desc[UR4][R2.64] ;  /* 0x0000000402007981 */ /* 0x002ea4000c1e1900 */
[----:B--2---:R-:W-:-:S05]  /*00c0*/  FMUL R5, R0, R0 ;  /* 0x0000000000057220 */ /* 0x004fca0000400000 */
[----:B------:R-:W-:Y:S01]  /*00d0*/  STG.E desc[UR4][R2.64], R5 ;  /* 0x0000000502007986 */ /* 0x000fe2000c101904 */
[----:B------:R-:W-:Y:S05]  /*00e0*/  EXIT ;  /* 0x000000000000794d */ /* 0x000fea0003800000 */
.L_x_0:
[----:B------:R-:W-:-:S00]  /*00f0*/  BRA `(.L_x_0) ;  /* 0xfffffffc00fc7947 */ /* 0x000fc0000383ffff */
[----:B------:R-:W-:-:S00]  /*0100*/  NOP ;  /* 0x0000000000007918 */ /* 0x000fc00000000000 */
[----:B------:R-:W-:-:S00]  /*0110*/  NOP ;  /* 0x0000000000007918 */ /* 0x000fc00000000000 */
[----:B------:R-:W-:-:S00]  /*0120*/  NOP ;  /* 0x0000000000007918 */ /* 0x000fc00000000000 */
[----:B------:R-:W-:-:S00]  /*0130*/  NOP ;  /* 0x0000000000007918 */ /* 0x000fc00000000000 */
[----:B------:R-:W-:-:S00]  /*0140*/  NOP ;  /* 0x0000000000007918 */ /* 0x000fc00000000000 */
[----:B------:R-:W-:-:S00]  /*0150*/  NOP ;  /* 0x0000000000007918 */ /* 0x000fc00000000000 */
[----:B------:R-:W-:-:S00]  /*0160*/  NOP ;  /* 0x0000000000007918 */ /* 0x000fc00000000000 */
[----:B------:R-:W-:-:S00]  /*0170*/  NOP ;  /* 0x0000000000007918 */ /* 0x000fc00000000000 */
.L_x_1:


//--------------------- .nv.shared.reserved.0     --------------------------
	.section	.nv.shared.reserved.0,"aw",@nobits
	.weak		__nv_reservedSMEM_offset_0_alias
	.size		__nv_reservedSMEM_offset_0_alias, 0, 64
	.other		__nv_reservedSMEM_offset_0_alias,@"STO_CUDA_RESERVED_SHARED STV_DEFAULT"
__nv_reservedSMEM_offset_0_alias:
	.zero		0
	.zero		64


//--------------------- .nv.constant0._Z12square_arrayPfi --------------------------
	.section	.nv.constant0._Z12square_arrayPfi,"a",@progbits
	.sectionflags	@""
	.align	4
.nv.constant0._Z12square_arrayPfi:
	.zero		908


//--------------------- SYMBOLS --------------------------

	.type		.nv.reservedSmem.offset0,@object
	.size		.nv.reservedSmem.offset0,0x4
